//
// Generated by NVIDIA NVVM Compiler
//
// Compiler Build ID: CL-36424714
// Cuda compilation tools, release 13.0, V13.0.88
// Based on NVVM 20.0.0
//

.version 9.0
.target sm_100
.address_size 64

	// .globl	_Z6matmulPfS_S_iii
.extern .shared .align 16 .b8 slm[];

.visible .entry _Z6matmulPfS_S_iii(
	.param .u64 .ptr .align 1 _Z6matmulPfS_S_iii_param_0,
	.param .u64 .ptr .align 1 _Z6matmulPfS_S_iii_param_1,
	.param .u64 .ptr .align 1 _Z6matmulPfS_S_iii_param_2,
	.param .u32 _Z6matmulPfS_S_iii_param_3,
	.param .u32 _Z6matmulPfS_S_iii_param_4,
	.param .u32 _Z6matmulPfS_S_iii_param_5
)
{
	.reg .pred 	%p<11>;
	.reg .b32 	%r<99>;
	.reg .b32 	%f<73>;
	.reg .b64 	%rd<14>;

	ld.param.u64 	%rd3, [_Z6matmulPfS_S_iii_param_0];
	ld.param.u64 	%rd4, [_Z6matmulPfS_S_iii_param_1];
	ld.param.u32 	%r30, [_Z6matmulPfS_S_iii_param_4];
	ld.param.u32 	%r31, [_Z6matmulPfS_S_iii_param_5];
	mov.u32 	%r32, %ctaid.x;
	mov.u32 	%r1, %ntid.x;
	mov.u32 	%r2, %tid.x;
	mad.lo.s32 	%r3, %r32, %r1, %r2;
	mov.u32 	%r33, %ctaid.y;
	mov.u32 	%r4, %ntid.y;
	mov.u32 	%r5, %tid.y;
	mad.lo.s32 	%r6, %r33, %r4, %r5;
	add.s32 	%r34, %r1, %r30;
	add.s32 	%r35, %r34, -1;
	div.u32 	%r7, %r35, %r1;
	setp.lt.s32 	%p1, %r7, 1;
	mov.f32 	%f71, 0f00000000;
	@%p1 bra 	$L__BB0_14;
	mul.lo.s32 	%r37, %r1, %r4;
	shl.b32 	%r38, %r37, 2;
	mov.u32 	%r39, slm;
	add.s32 	%r8, %r39, %r38;
	mad.lo.s32 	%r9, %r30, %r6, %r2;
	mul.lo.s32 	%r10, %r5, %r1;
	and.b32  	%r11, %r1, 7;
	shl.b32 	%r40, %r2, 2;
	add.s32 	%r41, %r38, %r40;
	add.s32 	%r12, %r39, %r41;
	shl.b32 	%r13, %r1, 2;
	cvta.to.global.u64 	%rd1, %rd3;
	cvta.to.global.u64 	%rd2, %rd4;
	mov.f32 	%f71, 0f00000000;
	mov.b32 	%r92, 0;
$L__BB0_2:
	setp.lt.u32 	%p2, %r1, 8;
	mad.lo.s32 	%r43, %r92, %r4, %r5;
	mad.lo.s32 	%r44, %r92, %r1, %r9;
	mul.wide.s32 	%rd6, %r44, 4;
	add.s64 	%rd7, %rd1, %rd6;
	ld.global.f32 	%f18, [%rd7];
	add.s32 	%r45, %r10, %r2;
	shl.b32 	%r46, %r45, 2;
	add.s32 	%r48, %r39, %r46;
	st.shared.f32 	[%r48], %f18;
	mad.lo.s32 	%r49, %r43, %r31, %r3;
	mul.wide.s32 	%rd8, %r49, 4;
	add.s64 	%rd9, %rd2, %rd8;
	ld.global.f32 	%f19, [%rd9];
	add.s32 	%r50, %r8, %r46;
	st.shared.f32 	[%r50], %f19;
	bar.sync 	0;
	mov.b32 	%r97, 0;
	@%p2 bra 	$L__BB0_5;
	shl.b32 	%r51, %r10, 2;
	add.s32 	%r53, %r51, %r39;
	add.s32 	%r93, %r53, 16;
	and.b32  	%r54, %r1, -8;
	neg.s32 	%r95, %r54;
	mov.u32 	%r94, %r12;
$L__BB0_4:
	.pragma "nounroll";
	and.b32  	%r97, %r1, 2040;
	ld.shared.f32 	%f20, [%r93+-16];
	ld.shared.f32 	%f21, [%r94];
	fma.rn.f32 	%f22, %f20, %f21, %f71;
	ld.shared.f32 	%f23, [%r93+-12];
	add.s32 	%r55, %r94, %r13;
	ld.shared.f32 	%f24, [%r55];
	fma.rn.f32 	%f25, %f23, %f24, %f22;
	ld.shared.f32 	%f26, [%r93+-8];
	add.s32 	%r56, %r55, %r13;
	ld.shared.f32 	%f27, [%r56];
	fma.rn.f32 	%f28, %f26, %f27, %f25;
	ld.shared.f32 	%f29, [%r93+-4];
	add.s32 	%r57, %r56, %r13;
	ld.shared.f32 	%f30, [%r57];
	fma.rn.f32 	%f31, %f29, %f30, %f28;
	ld.shared.f32 	%f32, [%r93];
	add.s32 	%r58, %r57, %r13;
	ld.shared.f32 	%f33, [%r58];
	fma.rn.f32 	%f34, %f32, %f33, %f31;
	ld.shared.f32 	%f35, [%r93+4];
	add.s32 	%r59, %r58, %r13;
	ld.shared.f32 	%f36, [%r59];
	fma.rn.f32 	%f37, %f35, %f36, %f34;
	ld.shared.f32 	%f38, [%r93+8];
	add.s32 	%r60, %r59, %r13;
	ld.shared.f32 	%f39, [%r60];
	fma.rn.f32 	%f40, %f38, %f39, %f37;
	ld.shared.f32 	%f41, [%r93+12];
	add.s32 	%r61, %r60, %r13;
	ld.shared.f32 	%f42, [%r61];
	fma.rn.f32 	%f71, %f41, %f42, %f40;
	add.s32 	%r95, %r95, 8;
	shl.b32 	%r62, %r1, 5;
	add.s32 	%r94, %r94, %r62;
	add.s32 	%r93, %r93, 32;
	setp.ne.s32 	%p3, %r95, 0;
	@%p3 bra 	$L__BB0_4;
$L__BB0_5:
	setp.eq.s32 	%p4, %r11, 0;
	@%p4 bra 	$L__BB0_13;
	add.s32 	%r63, %r11, -1;
	setp.lt.u32 	%p5, %r63, 3;
	@%p5 bra 	$L__BB0_8;
	add.s32 	%r64, %r97, %r10;
	shl.b32 	%r65, %r64, 2;
	add.s32 	%r67, %r39, %r65;
	ld.shared.f32 	%f44, [%r67];
	mad.lo.s32 	%r68, %r97, %r1, %r2;
	shl.b32 	%r69, %r68, 2;
	add.s32 	%r70, %r8, %r69;
	ld.shared.f32 	%f45, [%r70];
	fma.rn.f32 	%f46, %f44, %f45, %f71;
	ld.shared.f32 	%f47, [%r67+4];
	add.s32 	%r71, %r70, %r13;
	ld.shared.f32 	%f48, [%r71];
	fma.rn.f32 	%f49, %f47, %f48, %f46;
	ld.shared.f32 	%f50, [%r67+8];
	add.s32 	%r72, %r71, %r13;
	ld.shared.f32 	%f51, [%r72];
	fma.rn.f32 	%f52, %f50, %f51, %f49;
	ld.shared.f32 	%f53, [%r67+12];
	add.s32 	%r73, %r72, %r13;
	ld.shared.f32 	%f54, [%r73];
	fma.rn.f32 	%f71, %f53, %f54, %f52;
	add.s32 	%r97, %r97, 4;
$L__BB0_8:
	and.b32  	%r74, %r1, 3;
	setp.eq.s32 	%p6, %r74, 0;
	@%p6 bra 	$L__BB0_13;
	setp.eq.s32 	%p7, %r74, 1;
	@%p7 bra 	$L__BB0_11;
	add.s32 	%r75, %r97, %r10;
	shl.b32 	%r76, %r75, 2;
	add.s32 	%r78, %r39, %r76;
	ld.shared.f32 	%f56, [%r78];
	mad.lo.s32 	%r79, %r97, %r1, %r2;
	shl.b32 	%r80, %r79, 2;
	add.s32 	%r81, %r8, %r80;
	ld.shared.f32 	%f57, [%r81];
	fma.rn.f32 	%f58, %f56, %f57, %f71;
	ld.shared.f32 	%f59, [%r78+4];
	add.s32 	%r82, %r81, %r13;
	ld.shared.f32 	%f60, [%r82];
	fma.rn.f32 	%f71, %f59, %f60, %f58;
	add.s32 	%r97, %r97, 2;
$L__BB0_11:
	and.b32  	%r83, %r1, 1;
	setp.eq.b32 	%p8, %r83, 1;
	not.pred 	%p9, %p8;
	@%p9 bra 	$L__BB0_13;
	add.s32 	%r84, %r97, %r10;
	shl.b32 	%r85, %r84, 2;
	add.s32 	%r87, %r39, %r85;
	ld.shared.f32 	%f61, [%r87];
	mad.lo.s32 	%r88, %r97, %r1, %r2;
	shl.b32 	%r89, %r88, 2;
	add.s32 	%r90, %r8, %r89;
	ld.shared.f32 	%f62, [%r90];
	fma.rn.f32 	%f71, %f61, %f62, %f71;
$L__BB0_13:
	bar.sync 	0;
	add.s32 	%r92, %r92, 1;
	setp.ne.s32 	%p10, %r92, %r7;
	@%p10 bra 	$L__BB0_2;
$L__BB0_14:
	ld.param.u64 	%rd13, [_Z6matmulPfS_S_iii_param_2];
	cvta.to.global.u64 	%rd10, %rd13;
	mad.lo.s32 	%r91, %r31, %r6, %r3;
	mul.wide.s32 	%rd11, %r91, 4;
	add.s64 	%rd12, %rd10, %rd11;
	st.global.f32 	[%rd12], %f71;
	ret;

}


// ===== COMPILED SASS (sm_100) =====

	.target	sm_100

	.elftype	@"ET_EXEC"


//--------------------- .note.nv.tkinfo           --------------------------
	.section	.note.nv.tkinfo,"",@"SHT_NOTE"
	.sectionflags	@"SHF_NOTE_NV_TKINFO"
	.tkinfo
        /*0018*/ 	.word	0x00000002
        /*0030*/ 	.string	""
        /*0030*/ 	.string	"ptxas"
        /*0030*/ 	.string	"Cuda compilation tools, release 13.0, V13.0.88"
        /*0030*/ 	.string	"Build cuda_13.0.r13.0/compiler.36424714_0"
        /*0030*/ 	.string	"-arch sm_100 -m 64 "



//--------------------- .note.nv.cuinfo           --------------------------
	.section	.note.nv.cuinfo,"",@"SHT_NOTE"
	.sectionflags	@"SHF_NOTE_NV_CUINFO"
        /*0018*/ 	.short	0x0002
        /*001a*/ 	.short	0x0064
        /*001c*/ 	.short	0x0082
	.zero		2


//--------------------- .nv.info                  --------------------------
	.section	.nv.info,"",@"SHT_CUDA_INFO"
	.align	4


	//----- nvinfo : EIATTR_REGCOUNT
	.align		4
        /*0000*/ 	.byte	0x04, 0x2f
        /*0002*/ 	.short	(.L_1 - .L_0)
	.align		4
.L_0:
        /*0004*/ 	.word	index@(_Z6matmulPfS_S_iii)
        /*0008*/ 	.word	0x00000020


	//----- nvinfo : EIATTR_FRAME_SIZE
	.align		4
.L_1:
        /*000c*/ 	.byte	0x04, 0x11
        /*000e*/ 	.short	(.L_3 - .L_2)
	.align		4
.L_2:
        /*0010*/ 	.word	index@(_Z6matmulPfS_S_iii)
        /*0014*/ 	.word	0x00000000


	//----- nvinfo : EIATTR_MIN_STACK_SIZE
	.align		4
.L_3:
        /*0018*/ 	.byte	0x04, 0x12
        /*001a*/ 	.short	(.L_5 - .L_4)
	.align		4
.L_4:
        /*001c*/ 	.word	index@(_Z6matmulPfS_S_iii)
        /*0020*/ 	.word	0x00000000
.L_5:


//--------------------- .nv.compat                --------------------------
	.section	.nv.compat,"",@"SHT_CUDA_COMPAT_INFO"
	.align	4
        /*0000*/ 	.byte	0x02, 0x09, 0x00, 0x00, 0x02, 0x02, 0x01, 0x00, 0x02, 0x05, 0x05, 0x00, 0x03, 0x07, 0x01, 0x01
        /*0010*/ 	.byte	0x02, 0x03, 0x00, 0x00, 0x02, 0x06, 0x01, 0x00, 0x04, 0x0b, 0x08, 0x00, 0x09, 0x00, 0x00, 0x00
        /*0020*/ 	.byte	0x00, 0x00, 0x00, 0x00


//--------------------- .nv.info._Z6matmulPfS_S_iii --------------------------
	.section	.nv.info._Z6matmulPfS_S_iii,"",@"SHT_CUDA_INFO"
	.sectionflags	@""
	.align	4


	//----- nvinfo : EIATTR_CUDA_API_VERSION
	.align		4
        /*0000*/ 	.byte	0x04, 0x37
        /*0002*/ 	.short	(.L_7 - .L_6)
.L_6:
        /*0004*/ 	.word	0x00000082


	//----- nvinfo : EIATTR_KPARAM_INFO
	.align		4
.L_7:
        /*0008*/ 	.byte	0x04, 0x17
        /*000a*/ 	.short	(.L_9 - .L_8)
.L_8:
        /*000c*/ 	.word	0x00000000
        /*0010*/ 	.short	0x0005
        /*0012*/ 	.short	0x0020
        /*0014*/ 	.byte	0x00, 0xf0, 0x11, 0x00


	//----- nvinfo : EIATTR_KPARAM_INFO
	.align		4
.L_9:
        /*0018*/ 	.byte	0x04, 0x17
        /*001a*/ 	.short	(.L_11 - .L_10)
.L_10:
        /*001c*/ 	.word	0x00000000
        /*0020*/ 	.short	0x0004
        /*0022*/ 	.short	0x001c
        /*0024*/ 	.byte	0x00, 0xf0, 0x11, 0x00


	//----- nvinfo : EIATTR_KPARAM_INFO
	.align		4
.L_11:
        /*0028*/ 	.byte	0x04, 0x17
        /*002a*/ 	.short	(.L_13 - .L_12)
.L_12:
        /*002c*/ 	.word	0x00000000
        /*0030*/ 	.short	0x0003
        /*0032*/ 	.short	0x0018
        /*0034*/ 	.byte	0x00, 0xf0, 0x11, 0x00


	//----- nvinfo : EIATTR_KPARAM_INFO
	.align		4
.L_13:
        /*0038*/ 	.byte	0x04, 0x17
        /*003a*/ 	.short	(.L_15 - .L_14)
.L_14:
        /*003c*/ 	.word	0x00000000
        /*0040*/ 	.short	0x0002
        /*0042*/ 	.short	0x0010
        /*0044*/ 	.byte	0x00, 0xf5, 0x21, 0x00


	//----- nvinfo : EIATTR_KPARAM_INFO
	.align		4
.L_15:
        /*0048*/ 	.byte	0x04, 0x17
        /*004a*/ 	.short	(.L_17 - .L_16)
.L_16:
        /*004c*/ 	.word	0x00000000
        /*0050*/ 	.short	0x0001
        /*0052*/ 	.short	0x0008
        /*0054*/ 	.byte	0x00, 0xf5, 0x21, 0x00


	//----- nvinfo : EIATTR_KPARAM_INFO
	.align		4
.L_17:
        /*0058*/ 	.byte	0x04, 0x17
        /*005a*/ 	.short	(.L_19 - .L_18)
.L_18:
        /*005c*/ 	.word	0x00000000
        /*0060*/ 	.short	0x0000
        /*0062*/ 	.short	0x0000
        /*0064*/ 	.byte	0x00, 0xf5, 0x21, 0x00


	//----- nvinfo : EIATTR_SPARSE_MMA_MASK
	.align		4
.L_19:
        /*0068*/ 	.byte	0x03, 0x50
        /*006a*/ 	.short	0x0000


	//----- nvinfo : EIATTR_MAXREG_COUNT
	.align		4
        /*006c*/ 	.byte	0x03, 0x1b
        /*006e*/ 	.short	0x00ff


	//----- nvinfo : EIATTR_NUM_BARRIERS
	.align		4
        /*0070*/ 	.byte	0x02, 0x4c
        /*0072*/ 	.byte	0x01
	.zero		1


	//----- nvinfo : EIATTR_MERCURY_ISA_VERSION
	.align		4
        /*0074*/ 	.byte	0x03, 0x5f
        /*0076*/ 	.short	0x0101


	//----- nvinfo : EIATTR_VRC_CTA_INIT_COUNT
	.align		4
        /*0078*/ 	.byte	0x02, 0x4a
	.zero		1
	.zero		1


	//----- nvinfo : EIATTR_EXIT_INSTR_OFFSETS
	.align		4
        /*007c*/ 	.byte	0x04, 0x1c
        /*007e*/ 	.short	(.L_21 - .L_20)


	//   ....[0]....
.L_20:
        /*0080*/ 	.word	0x00000a80


	//----- nvinfo : EIATTR_CBANK_PARAM_SIZE
	.align		4
.L_21:
        /*0084*/ 	.byte	0x03, 0x19
        /*0086*/ 	.short	0x0024


	//----- nvinfo : EIATTR_PARAM_CBANK
	.align		4
        /*0088*/ 	.byte	0x04, 0x0a
        /*008a*/ 	.short	(.L_23 - .L_22)
	.align		4
.L_22:
        /*008c*/ 	.word	index@(.nv.constant0._Z6matmulPfS_S_iii)
        /*0090*/ 	.short	0x0380
        /*0092*/ 	.short	0x0024


	//----- nvinfo : EIATTR_SW_WAR
	.align		4
.L_23:
        /*0094*/ 	.byte	0x04, 0x36
        /*0096*/ 	.short	(.L_25 - .L_24)
.L_24:
        /*0098*/ 	.word	0x00000008
.L_25:


//--------------------- .nv.callgraph             --------------------------
	.section	.nv.callgraph,"",@"SHT_CUDA_CALLGRAPH"
	.align	4
	.sectionentsize	8
	.align		4
        /*0000*/ 	.word	0x00000000
	.align		4
        /*0004*/ 	.word	0xffffffff
	.align		4
        /*0008*/ 	.word	0x00000000
	.align		4
        /*000c*/ 	.word	0xfffffffe
	.align		4
        /*0010*/ 	.word	0x00000000
	.align		4
        /*0014*/ 	.word	0xfffffffd
	.align		4
        /*0018*/ 	.word	0x00000000
	.align		4
        /*001c*/ 	.word	0xfffffffc


//--------------------- .text._Z6matmulPfS_S_iii  --------------------------
	.section	.text._Z6matmulPfS_S_iii,"ax",@progbits
	.align	128
        .global         _Z6matmulPfS_S_iii
        .type           _Z6matmulPfS_S_iii,@function
        .size           _Z6matmulPfS_S_iii,(.L_x_8 - _Z6matmulPfS_S_iii)
        .other          _Z6matmulPfS_S_iii,@"STO_CUDA_ENTRY STV_DEFAULT"
_Z6matmulPfS_S_iii:
.text._Z6matmulPfS_S_iii:
[----:B------:R-:W-:Y:S08]  /*0000*/  LDC R1, c[0x0][0x37c] ;  /* 0x0000df00ff017b82 */ /* 0x000ff00000000800 */
[----:B------:R-:W0:Y:S01]  /*0010*/  LDC R0, c[0x0][0x360] ;  /* 0x0000d800ff007b82 */ /* 0x000e220000000800 */
[----:B------:R-:W1:Y:S01]  /*0020*/  S2R R7, SR_TID.X ;  /* 0x0000000000077919 */ /* 0x000e620000002100 */
[----:B------:R-:W2:Y:S01]  /*0030*/  LDCU.64 UR6, c[0x0][0x358] ;  /* 0x00006b00ff0677ac */ /* 0x000ea20008000a00 */
[----:B------:R-:W-:Y:S01]  /*0040*/  IMAD.MOV.U32 R16, RZ, RZ, RZ ;  /* 0x000000ffff107224 */ /* 0x000fe200078e00ff */
[----:B------:R-:W3:Y:S04]  /*0050*/  S2R R9, SR_TID.Y ;  /* 0x0000000000097919 */ /* 0x000ee80000002200 */
[----:B------:R-:W4:Y:S08]  /*0060*/  LDC R12, c[0x0][0x39c] ;  /* 0x0000e700ff0c7b82 */ /* 0x000f300000000800 */
[----:B------:R-:W1:Y:S01]  /*0070*/  S2UR UR4, SR_CTAID.X ;  /* 0x00000000000479c3 */ /* 0x000e620000002500 */
[----:B0-----:R-:W0:Y:S01]  /*0080*/  I2F.U32.RP R4, R0 ;  /* 0x0000000000047306 */ /* 0x001e220000209000 */
[----:B------:R-:W-:-:S06]  /*0090*/  ISETP.NE.U32.AND P2, PT, R0, RZ, PT ;  /* 0x000000ff0000720c */ /* 0x000fcc0003f45070 */
[----:B------:R-:W3:Y:S08]  /*00a0*/  S2UR UR5, SR_CTAID.Y ;  /* 0x00000000000579c3 */ /* 0x000ef00000002600 */
[----:B------:R-:W3:Y:S01]  /*00b0*/  LDC R8, c[0x0][0x364] ;  /* 0x0000d900ff087b82 */ /* 0x000ee20000000800 */
[----:B0-----:R-:W0:Y:S01]  /*00c0*/  MUFU.RCP R4, R4 ;  /* 0x0000000400047308 */ /* 0x001e220000001000 */
[----:B-1----:R-:W-:Y:S01]  /*00d0*/  IMAD R10, R0, UR4, R7 ;  /* 0x00000004000a7c24 */ /* 0x002fe2000f8e0207 */
[----:B0-----:R-:W-:Y:S01]  /*00e0*/  IADD3 R2, PT, PT, R4, 0xffffffe, RZ ;  /* 0x0ffffffe04027810 */ /* 0x001fe20007ffe0ff */
[----:B---3--:R-:W-:-:S05]  /*00f0*/  IMAD R11, R8, UR5, R9 ;  /* 0x00000005080b7c24 */ /* 0x008fca000f8e0209 */
[----:B------:R0:W1:Y:S02]  /*0100*/  F2I.FTZ.U32.TRUNC.NTZ R3, R2 ;  /* 0x0000000200037305 */ /* 0x000064000021f000 */
[----:B0-----:R-:W-:Y:S02]  /*0110*/  HFMA2 R2, -RZ, RZ, 0, 0 ;  /* 0x00000000ff027431 */ /* 0x001fe400000001ff */
[----:B-1----:R-:W-:-:S04]  /*0120*/  IMAD.MOV R5, RZ, RZ, -R3 ;  /* 0x000000ffff057224 */ /* 0x002fc800078e0a03 */
[----:B------:R-:W-:-:S04]  /*0130*/  IMAD R5, R5, R0, RZ ;  /* 0x0000000005057224 */ /* 0x000fc800078e02ff */
[----:B------:R-:W-:Y:S01]  /*0140*/  IMAD.HI.U32 R6, R3, R5, R2 ;  /* 0x0000000503067227 */ /* 0x000fe200078e0002 */
[----:B----4-:R-:W-:-:S05]  /*0150*/  IADD3 R3, PT, PT, R0, -0x1, R12 ;  /* 0xffffffff00037810 */ /* 0x010fca0007ffe00c */
[----:B------:R-:W-:-:S04]  /*0160*/  IMAD.HI.U32 R6, R6, R3, RZ ;  /* 0x0000000306067227 */ /* 0x000fc800078e00ff */
[----:B------:R-:W-:-:S04]  /*0170*/  IMAD.MOV R4, RZ, RZ, -R6 ;  /* 0x000000ffff047224 */ /* 0x000fc800078e0a06 */
[----:B------:R-:W-:-:S05]  /*0180*/  IMAD R3, R0, R4, R3 ;  /* 0x0000000400037224 */ /* 0x000fca00078e0203 */
[----:B------:R-:W-:-:S13]  /*0190*/  ISETP.GE.U32.AND P0, PT, R3, R0, PT ;  /* 0x000000000300720c */ /* 0x000fda0003f06070 */
[----:B------:R-:W-:Y:S01]  /*01a0*/  @P0 IADD3 R3, PT, PT, R3, -R0, RZ ;  /* 0x8000000003030210 */ /* 0x000fe20007ffe0ff */
[----:B------:R-:W-:-:S03]  /*01b0*/  @P0 VIADD R6, R6, 0x1 ;  /* 0x0000000106060836 */ /* 0x000fc60000000000 */
[----:B------:R-:W-:-:S13]  /*01c0*/  ISETP.GE.U32.AND P1, PT, R3, R0, PT ;  /* 0x000000000300720c */ /* 0x000fda0003f26070 */
[----:B------:R-:W-:Y:S02]  /*01d0*/  @P1 IADD3 R6, PT, PT, R6, 0x1, RZ ;  /* 0x0000000106061810 */ /* 0x000fe40007ffe0ff */
[----:B------:R-:W-:-:S04]  /*01e0*/  @!P2 LOP3.LUT R6, RZ, R0, RZ, 0x33, !PT ;  /* 0x00000000ff06a212 */ /* 0x000fc800078e33ff */
[----:B------:R-:W-:-:S13]  /*01f0*/  ISETP.GE.AND P0, PT, R6, 0x1, PT ;  /* 0x000000010600780c */ /* 0x000fda0003f06270 */
[----:B--2---:R-:W-:Y:S05]  /*0200*/  @!P0 BRA `(.L_x_0) ;  /* 0x0000000800088947 */ /* 0x004fea0003800000 */
[----:B------:R-:W0:Y:S01]  /*0210*/  S2UR UR5, SR_CgaCtaId ;  /* 0x00000000000579c3 */ /* 0x000e220000008800 */
[C---:B------:R-:W-:Y:S01]  /*0220*/  IMAD R2, R0.reuse, R8, RZ ;  /* 0x0000000800027224 */ /* 0x040fe200078e02ff */
[----:B------:R-:W-:Y:S01]  /*0230*/  UMOV UR4, 0x400 ;  /* 0x0000040000047882 */ /* 0x000fe20000000000 */
[----:B------:R-:W-:Y:S01]  /*0240*/  IMAD R13, R11, R12, R7 ;  /* 0x0000000c0b0d7224 */ /* 0x000fe200078e0207 */
[C---:B------:R-:W-:Y:S01]  /*0250*/  LOP3.LUT R21, R0.reuse, 0x7, RZ, 0xc0, !PT ;  /* 0x0000000700157812 */ /* 0x040fe200078ec0ff */
[----:B------:R-:W-:Y:S01]  /*0260*/  IMAD R12, R0, R9, RZ ;  /* 0x00000009000c7224 */ /* 0x000fe200078e02ff */
[----:B------:R-:W-:Y:S02]  /*0270*/  SHF.L.U32 R2, R2, 0x2, RZ ;  /* 0x0000000202027819 */ /* 0x000fe400000006ff */
[----:B------:R-:W-:-:S03]  /*0280*/  MOV R16, RZ ;  /* 0x000000ff00107202 */ /* 0x000fc60000000f00 */
[----:B------:R-:W-:Y:S01]  /*0290*/  IMAD R15, R7, 0x4, R2 ;  /* 0x00000004070f7824 */ /* 0x000fe200078e0202 */
[----:B0-----:R-:W-:-:S03]  /*02a0*/  ULEA UR5, UR5, UR4, 0x18 ;  /* 0x0000000405057291 */ /* 0x001fc6000f8ec0ff */
[----:B------:R-:W-:-:S03]  /*02b0*/  UMOV UR4, URZ ;  /* 0x000000ff00047c82 */ /* 0x000fc60008000000 */
[----:B------:R-:W-:Y:S01]  /*02c0*/  VIADD R14, R2, UR5 ;  /* 0x00000005020e7c36 */ /* 0x000fe20008000000 */
[----:B------:R-:W-:-:S07]  /*02d0*/  IADD3 R15, PT, PT, R15, UR5, RZ ;  /* 0x000000050f0f7c10 */ /* 0x000fce000fffe0ff */
.L_x_6:
[----:B0-----:R-:W0:Y:S01]  /*02e0*/  LDC.64 R4, c[0x0][0x380] ;  /* 0x0000e000ff047b82 */ /* 0x001e220000000a00 */
[----:B------:R-:W1:Y:S01]  /*02f0*/  LDCU UR8, c[0x0][0x3a0] ;  /* 0x00007400ff0877ac */ /* 0x000e620008000800 */
[----:B------:R-:W-:Y:S02]  /*0300*/  IMAD R17, R8, UR4, R9 ;  /* 0x0000000408117c24 */ /* 0x000fe4000f8e0209 */
[----:B------:R-:W-:-:S04]  /*0310*/  IMAD R19, R0, UR4, R13 ;  /* 0x0000000400137c24 */ /* 0x000fc8000f8e020d */
[----:B------:R-:W2:Y:S01]  /*0320*/  LDC.64 R2, c[0x0][0x388] ;  /* 0x0000e200ff027b82 */ /* 0x000ea20000000a00 */
[----:B-1----:R-:W-:Y:S02]  /*0330*/  IMAD R17, R17, UR8, R10 ;  /* 0x0000000811117c24 */ /* 0x002fe4000f8e020a */
[----:B0-----:R-:W-:-:S06]  /*0340*/  IMAD.WIDE R4, R19, 0x4, R4 ;  /* 0x0000000413047825 */ /* 0x001fcc00078e0204 */
[----:B------:R0:W3:Y:S01]  /*0350*/  LDG.E R4, desc[UR6][R4.64] ;  /* 0x0000000604047981 */ /* 0x0000e2000c1e1900 */
[----:B--2---:R-:W-:-:S06]  /*0360*/  IMAD.WIDE R2, R17, 0x4, R2 ;  /* 0x0000000411027825 */ /* 0x004fcc00078e0202 */
[----:B------:R-:W2:Y:S01]  /*0370*/  LDG.E R2, desc[UR6][R2.64] ;  /* 0x0000000602027981 */ /* 0x000ea2000c1e1900 */
[----:B------:R-:W-:Y:S01]  /*0380*/  IMAD.IADD R17, R12, 0x1, R7 ;  /* 0x000000010c117824 */ /* 0x000fe200078e0207 */
[----:B------:R-:W-:Y:S01]  /*0390*/  ISETP.GE.U32.AND P1, PT, R0, 0x8, PT ;  /* 0x000000080000780c */ /* 0x000fe20003f26070 */
[----:B------:R-:W-:-:S03]  /*03a0*/  UIADD3 UR4, UPT, UPT, UR4, 0x1, URZ ;  /* 0x0000000104047890 */ /* 0x000fc6000fffe0ff */
[C---:B------:R-:W-:Y:S02]  /*03b0*/  LEA R19, R17.reuse, UR5, 0x2 ;  /* 0x0000000511137c11 */ /* 0x040fe4000f8e10ff */
[----:B------:R-:W-:Y:S02]  /*03c0*/  LEA R17, R17, R14, 0x2 ;  /* 0x0000000e11117211 */ /* 0x000fe400078e10ff */
[----:B------:R-:W-:Y:S02]  /*03d0*/  ISETP.NE.AND P0, PT, R6, UR4, PT ;  /* 0x0000000406007c0c */ /* 0x000fe4000bf05270 */
[----:B0-----:R-:W-:Y:S01]  /*03e0*/  MOV R5, RZ ;  /* 0x000000ff00057202 */ /* 0x001fe20000000f00 */
[----:B---3--:R0:W-:Y:S04]  /*03f0*/  STS [R19], R4 ;  /* 0x0000000413007388 */ /* 0x0081e80000000800 */
[----:B--2---:R0:W-:Y:S01]  /*0400*/  STS [R17], R2 ;  /* 0x0000000211007388 */ /* 0x0041e20000000800 */
[----:B------:R-:W-:Y:S06]  /*0410*/  BAR.SYNC.DEFER_BLOCKING 0x0 ;  /* 0x0000000000007b1d */ /* 0x000fec0000010000 */
[----:B------:R-:W-:Y:S05]  /*0420*/  @!P1 BRA `(.L_x_1) ;  /* 0x0000000000ac9947 */ /* 0x000fea0003800000 */
[----:B0-----:R-:W-:Y:S01]  /*0430*/  LEA R4, R12, UR5, 0x2 ;  /* 0x000000050c047c11 */ /* 0x001fe2000f8e10ff */
[----:B------:R-:W-:Y:S01]  /*0440*/  IMAD.MOV.U32 R3, RZ, RZ, R15 ;  /* 0x000000ffff037224 */ /* 0x000fe200078e000f */
[C---:B------:R-:W-:Y:S02]  /*0450*/  LOP3.LUT R5, R0.reuse, 0xfffffff8, RZ, 0xc0, !PT ;  /* 0xfffffff800057812 */ /* 0x040fe400078ec0ff */
[----:B------:R-:W-:Y:S02]  /*0460*/  LOP3.LUT R2, R0, 0x7f8, RZ, 0xc0, !PT ;  /* 0x000007f800027812 */ /* 0x000fe400078ec0ff */
[----:B------:R-:W-:Y:S02]  /*0470*/  IADD3 R4, PT, PT, R4, 0x10, RZ ;  /* 0x0000001004047810 */ /* 0x000fe40007ffe0ff */
[----:B------:R-:W-:-:S07]  /*0480*/  IADD3 R5, PT, PT, -R5, RZ, RZ ;  /* 0x000000ff05057210 */ /* 0x000fce0007ffe1ff */
.L_x_2:
[----:B------:R-:W-:Y:S01]  /*0490*/  LDS R23, [R4+-0x10] ;  /* 0xfffff00004177984 */ /* 0x000fe20000000800 */
[C---:B------:R-:W-:Y:S01]  /*04a0*/  IMAD R25, R0.reuse, 0x4, R3 ;  /* 0x0000000400197824 */ /* 0x040fe200078e0203 */
[----:B------:R-:W-:Y:S02]  /*04b0*/  IADD3 R5, PT, PT, R5, 0x8, RZ ;  /* 0x0000000805057810 */ /* 0x000fe40007ffe0ff */
[----:B------:R0:W1:Y:S02]  /*04c0*/  LDS R24, [R3] ;  /* 0x0000000003187984 */ /* 0x0000640000000800 */
[C---:B------:R-:W-:Y:S02]  /*04d0*/  LEA R27, R0.reuse, R25, 0x2 ;  /* 0x00000019001b7211 */ /* 0x040fe400078e10ff */
[----:B------:R-:W-:Y:S01]  /*04e0*/  LDS R22, [R4+-0xc] ;  /* 0xfffff40004167984 */ /* 0x000fe20000000800 */
[----:B------:R-:W-:Y:S02]  /*04f0*/  ISETP.NE.AND P1, PT, R5, RZ, PT ;  /* 0x000000ff0500720c */ /* 0x000fe40003f25270 */
[C---:B------:R-:W-:Y:S01]  /*0500*/  LEA R29, R0.reuse, R27, 0x2 ;  /* 0x0000001b001d7211 */ /* 0x040fe200078e10ff */
[----:B------:R-:W2:Y:S01]  /*0510*/  LDS R25, [R25] ;  /* 0x0000000019197984 */ /* 0x000ea20000000800 */
[----:B0-----:R-:W-:-:S03]  /*0520*/  LEA R3, R0, R3, 0x5 ;  /* 0x0000000300037211 */ /* 0x001fc600078e28ff */
[----:B------:R-:W-:Y:S04]  /*0530*/  LDS R19, [R4+-0x8] ;  /* 0xfffff80004137984 */ /* 0x000fe80000000800 */
[----:B------:R-:W0:Y:S04]  /*0540*/  LDS R20, [R27] ;  /* 0x000000001b147984 */ /* 0x000e280000000800 */
[----:B------:R-:W-:Y:S04]  /*0550*/  LDS R17, [R4+-0x4] ;  /* 0xfffffc0004117984 */ /* 0x000fe80000000800 */
[----:B------:R-:W3:Y:S04]  /*0560*/  LDS R18, [R29] ;  /* 0x000000001d127984 */ /* 0x000ee80000000800 */
[----:B------:R-:W-:Y:S01]  /*0570*/  LDS R27, [R4+0xc] ;  /* 0x00000c00041b7984 */ /* 0x000fe20000000800 */
[----:B-1----:R-:W-:Y:S01]  /*0580*/  FFMA R23, R23, R24, R16 ;  /* 0x0000001817177223 */ /* 0x002fe20000000010 */
[----:B------:R-:W-:-:S02]  /*0590*/  IMAD R24, R0, 0x4, R29 ;  /* 0x0000000400187824 */ /* 0x000fc400078e021d */
[----:B------:R-:W-:Y:S03]  /*05a0*/  LDS R16, [R4] ;  /* 0x0000000004107984 */ /* 0x000fe60000000800 */
[----:B------:R-:W-:Y:S01]  /*05b0*/  LEA R26, R0, R24, 0x2 ;  /* 0x00000018001a7211 */ /* 0x000fe200078e10ff */
[----:B--2---:R-:W-:Y:S02]  /*05c0*/  FFMA R22, R22, R25, R23 ;  /* 0x0000001916167223 */ /* 0x004fe40000000017 */
[----:B------:R-:W1:Y:S01]  /*05d0*/  LDS R23, [R24] ;  /* 0x0000000018177984 */ /* 0x000e620000000800 */
[----:B------:R-:W-:-:S03]  /*05e0*/  LEA R28, R0, R26, 0x2 ;  /* 0x0000001a001c7211 */ /* 0x000fc600078e10ff */
[----:B------:R-:W-:Y:S01]  /*05f0*/  LDS R25, [R4+0x8] ;  /* 0x0000080004197984 */ /* 0x000fe20000000800 */
[----:B0-----:R-:W-:-:S03]  /*0600*/  FFMA R22, R19, R20, R22 ;  /* 0x0000001413167223 */ /* 0x001fc60000000016 */
[----:B------:R0:W-:Y:S04]  /*0610*/  LDS R19, [R4+0x4] ;  /* 0x0000040004137984 */ /* 0x0001e80000000800 */
[----:B------:R-:W2:Y:S01]  /*0620*/  LDS R20, [R26] ;  /* 0x000000001a147984 */ /* 0x000ea20000000800 */
[----:B---3--:R-:W-:Y:S01]  /*0630*/  FFMA R17, R17, R18, R22 ;  /* 0x0000001211117223 */ /* 0x008fe20000000016 */
[----:B------:R-:W-:Y:S02]  /*0640*/  IMAD R18, R0, 0x4, R28 ;  /* 0x0000000400127824 */ /* 0x000fe400078e021c */
[----:B------:R-:W3:Y:S01]  /*0650*/  LDS R28, [R28] ;  /* 0x000000001c1c7984 */ /* 0x000ee20000000800 */
[----:B0-----:R-:W-:-:S03]  /*0660*/  VIADD R4, R4, 0x20 ;  /* 0x0000002004047836 */ /* 0x001fc60000000000 */
[----:B------:R-:W0:Y:S01]  /*0670*/  LDS R18, [R18] ;  /* 0x0000000012127984 */ /* 0x000e220000000800 */
[----:B-1----:R-:W-:-:S04]  /*0680*/  FFMA R16, R16, R23, R17 ;  /* 0x0000001710107223 */ /* 0x002fc80000000011 */
[----:B--2---:R-:W-:-:S04]  /*0690*/  FFMA R16, R19, R20, R16 ;  /* 0x0000001413107223 */ /* 0x004fc80000000010 */
[----:B---3--:R-:W-:-:S04]  /*06a0*/  FFMA R16, R25, R28, R16 ;  /* 0x0000001c19107223 */ /* 0x008fc80000000010 */
[----:B0-----:R-:W-:Y:S01]  /*06b0*/  FFMA R16, R27, R18, R16 ;  /* 0x000000121b107223 */ /* 0x001fe20000000010 */
[----:B------:R-:W-:Y:S06]  /*06c0*/  @P1 BRA `(.L_x_2) ;  /* 0xfffffffc00701947 */ /* 0x000fec000383ffff */
[----:B------:R-:W-:-:S07]  /*06d0*/  MOV R5, R2 ;  /* 0x0000000200057202 */ /* 0x000fce0000000f00 */
.L_x_1:
[----:B------:R-:W-:-:S13]  /*06e0*/  ISETP.NE.AND P1, PT, R21, RZ, PT ;  /* 0x000000ff1500720c */ /* 0x000fda0003f25270 */
[----:B------:R-:W-:Y:S05]  /*06f0*/  @!P1 BRA `(.L_x_3) ;  /* 0x0000000000c49947 */ /* 0x000fea0003800000 */
[----:B0-----:R-:W-:Y:S02]  /*0700*/  IADD3 R2, PT, PT, R21, -0x1, RZ ;  /* 0xffffffff15027810 */ /* 0x001fe40007ffe0ff */
[----:B------:R-:W-:Y:S02]  /*0710*/  LOP3.LUT P2, R22, R0, 0x3, RZ, 0xc0, !PT ;  /* 0x0000000300167812 */ /* 0x000fe4000784c0ff */
[----:B------:R-:W-:-:S13]  /*0720*/  ISETP.GE.U32.AND P1, PT, R2, 0x3, PT ;  /* 0x000000030200780c */ /* 0x000fda0003f26070 */
[----:B------:R-:W-:Y:S05]  /*0730*/  @!P1 BRA `(.L_x_4) ;  /* 0x0000000000509947 */ /* 0x000fea0003800000 */
[C---:B------:R-:W-:Y:S02]  /*0740*/  IMAD R3, R5.reuse, R0, R7 ;  /* 0x0000000005037224 */ /* 0x040fe400078e0207 */
[----:B------:R-:W-:Y:S01]  /*0750*/  IMAD.IADD R2, R12, 0x1, R5 ;  /* 0x000000010c027824 */ /* 0x000fe200078e0205 */
[----:B------:R-:W-:Y:S02]  /*0760*/  IADD3 R5, PT, PT, R5, 0x4, RZ ;  /* 0x0000000405057810 */ /* 0x000fe40007ffe0ff */
[----:B------:R-:W-:Y:S02]  /*0770*/  LEA R17, R3, R14, 0x2 ;  /* 0x0000000e03117211 */ /* 0x000fe400078e10ff */
[----:B------:R-:W-:Y:S02]  /*0780*/  LEA R2, R2, UR5, 0x2 ;  /* 0x0000000502027c11 */ /* 0x000fe4000f8e10ff */
[C---:B------:R-:W-:Y:S01]  /*0790*/  LEA R19, R0.reuse, R17, 0x2 ;  /* 0x0000001100137211 */ /* 0x040fe200078e10ff */
[----:B------:R-:W-:Y:S04]  /*07a0*/  LDS R4, [R17] ;  /* 0x0000000011047984 */ /* 0x000fe80000000800 */
[----:B------:R-:W0:Y:S01]  /*07b0*/  LDS R3, [R2] ;  /* 0x0000000002037984 */ /* 0x000e220000000800 */
[----:B------:R-:W-:-:S03]  /*07c0*/  IMAD R23, R0, 0x4, R19 ;  /* 0x0000000400177824 */ /* 0x000fc600078e0213 */
[----:B------:R-:W-:Y:S02]  /*07d0*/  LDS R18, [R2+0x4] ;  /* 0x0000040002127984 */ /* 0x000fe40000000800 */
[----:B------:R-:W-:Y:S02]  /*07e0*/  LEA R25, R0, R23, 0x2 ;  /* 0x0000001700197211 */ /* 0x000fe400078e10ff */
[----:B------:R-:W1:Y:S04]  /*07f0*/  LDS R19, [R19] ;  /* 0x0000000013137984 */ /* 0x000e680000000800 */
[----:B------:R-:W-:Y:S04]  /*0800*/  LDS R20, [R2+0x8] ;  /* 0x0000080002147984 */ /* 0x000fe80000000800 */
[----:B------:R-:W2:Y:S04]  /*0810*/  LDS R23, [R23] ;  /* 0x0000000017177984 */ /* 0x000ea80000000800 */
[----:B------:R-:W-:Y:S04]  /*0820*/  LDS R24, [R2+0xc] ;  /* 0x00000c0002187984 */ /* 0x000fe80000000800 */
[----:B------:R-:W3:Y:S01]  /*0830*/  LDS R25, [R25] ;  /* 0x0000000019197984 */ /* 0x000ee20000000800 */
[----:B0-----:R-:W-:-:S04]  /*0840*/  FFMA R3, R3, R4, R16 ;  /* 0x0000000403037223 */ /* 0x001fc80000000010 */
[----:B-1----:R-:W-:-:S04]  /*0850*/  FFMA R3, R18, R19, R3 ;  /* 0x0000001312037223 */ /* 0x002fc80000000003 */
[----:B--2---:R-:W-:-:S04]  /*0860*/  FFMA R3, R20, R23, R3 ;  /* 0x0000001714037223 */ /* 0x004fc80000000003 */
[----:B---3--:R-:W-:-:S07]  /*0870*/  FFMA R16, R24, R25, R3 ;  /* 0x0000001918107223 */ /* 0x008fce0000000003 */
.L_x_4:
[----:B------:R-:W-:Y:S05]  /*0880*/  @!P2 BRA `(.L_x_3) ;  /* 0x000000000060a947 */ /* 0x000fea0003800000 */
[----:B------:R-:W-:Y:S02]  /*0890*/  ISETP.NE.AND P1, PT, R22, 0x1, PT ;  /* 0x000000011600780c */ /* 0x000fe40003f25270 */
[----:B------:R-:W-:-:S04]  /*08a0*/  LOP3.LUT R2, R0, 0x1, RZ, 0xc0, !PT ;  /* 0x0000000100027812 */ /* 0x000fc800078ec0ff */
[----:B------:R-:W-:-:S07]  /*08b0*/  ISETP.NE.U32.AND P2, PT, R2, 0x1, PT ;  /* 0x000000010200780c */ /* 0x000fce0003f45070 */
[----:B------:R-:W-:Y:S06]  /*08c0*/  @!P1 BRA `(.L_x_5) ;  /* 0x0000000000309947 */ /* 0x000fec0003800000 */
[C---:B------:R-:W-:Y:S02]  /*08d0*/  IMAD R3, R5.reuse, R0, R7 ;  /* 0x0000000005037224 */ /* 0x040fe400078e0207 */
[----:B------:R-:W-:Y:S02]  /*08e0*/  IMAD.IADD R2, R12, 0x1, R5 ;  /* 0x000000010c027824 */ /* 0x000fe400078e0205 */
[----:B------:R-:W-:Y:S01]  /*08f0*/  VIADD R5, R5, 0x2 ;  /* 0x0000000205057836 */ /* 0x000fe20000000000 */
[----:B------:R-:W-:Y:S02]  /*0900*/  LEA R17, R3, R14, 0x2 ;  /* 0x0000000e03117211 */ /* 0x000fe400078e10ff */
[----:B------:R-:W-:Y:S02]  /*0910*/  LEA R2, R2, UR5, 0x2 ;  /* 0x0000000502027c11 */ /* 0x000fe4000f8e10ff */
[----:B------:R-:W-:Y:S01]  /*0920*/  LEA R19, R0, R17, 0x2 ;  /* 0x0000001100137211 */ /* 0x000fe200078e10ff */
[----:B------:R-:W-:Y:S04]  /*0930*/  LDS R4, [R17] ;  /* 0x0000000011047984 */ /* 0x000fe80000000800 */
[----:B------:R-:W0:Y:S04]  /*0940*/  LDS R3, [R2] ;  /* 0x0000000002037984 */ /* 0x000e280000000800 */
[----:B------:R-:W-:Y:S04]  /*0950*/  LDS R18, [R2+0x4] ;  /* 0x0000040002127984 */ /* 0x000fe80000000800 */
[----:B------:R-:W1:Y:S01]  /*0960*/  LDS R19, [R19] ;  /* 0x0000000013137984 */ /* 0x000e620000000800 */
[----:B0-----:R-:W-:-:S04]  /*0970*/  FFMA R3, R3, R4, R16 ;  /* 0x0000000403037223 */ /* 0x001fc80000000010 */
[----:B-1----:R-:W-:-:S07]  /*0980*/  FFMA R16, R18, R19, R3 ;  /* 0x0000001312107223 */ /* 0x002fce0000000003 */
.L_x_5:
[----:B------:R-:W-:Y:S05]  /*0990*/  @P2 BRA `(.L_x_3) ;  /* 0x00000000001c2947 */ /* 0x000fea0003800000 */
[-C--:B------:R-:W-:Y:S01]  /*09a0*/  IADD3 R2, PT, PT, R12, R5.reuse, RZ ;  /* 0x000000050c027210 */ /* 0x080fe20007ffe0ff */
[----:B------:R-:W-:-:S03]  /*09b0*/  IMAD R5, R0, R5, R7 ;  /* 0x0000000500057224 */ /* 0x000fc600078e0207 */
[----:B------:R-:W-:Y:S02]  /*09c0*/  LEA R2, R2, UR5, 0x2 ;  /* 0x0000000502027c11 */ /* 0x000fe4000f8e10ff */
[----:B------:R-:W-:-:S03]  /*09d0*/  LEA R5, R5, R14, 0x2 ;  /* 0x0000000e05057211 */ /* 0x000fc600078e10ff */
[----:B------:R-:W-:Y:S04]  /*09e0*/  LDS R3, [R2] ;  /* 0x0000000002037984 */ /* 0x000fe80000000800 */
[----:B------:R-:W0:Y:S02]  /*09f0*/  LDS R5, [R5] ;  /* 0x0000000005057984 */ /* 0x000e240000000800 */
[----:B0-----:R-:W-:-:S07]  /*0a00*/  FFMA R16, R3, R5, R16 ;  /* 0x0000000503107223 */ /* 0x001fce0000000010 */
.L_x_3:
[----:B------:R-:W-:Y:S06]  /*0a10*/  BAR.SYNC.DEFER_BLOCKING 0x0 ;  /* 0x0000000000007b1d */ /* 0x000fec0000010000 */
[----:B------:R-:W-:Y:S05]  /*0a20*/  @P0 BRA `(.L_x_6) ;  /* 0xfffffff8002c0947 */ /* 0x000fea000383ffff */
.L_x_0:
[----:B0-----:R-:W0:Y:S01]  /*0a30*/  LDC.64 R2, c[0x0][0x390] ;  /* 0x0000e400ff027b82 */ /* 0x001e220000000a00 */
[----:B------:R-:W1:Y:S02]  /*0a40*/  LDCU UR4, c[0x0][0x3a0] ;  /* 0x00007400ff0477ac */ /* 0x000e640008000800 */
[----:B-1----:R-:W-:-:S04]  /*0a50*/  IMAD R11, R11, UR4, R10 ;  /* 0x000000040b0b7c24 */ /* 0x002fc8000f8e020a */
[----:B0-----:R-:W-:-:S05]  /*0a60*/  IMAD.WIDE R2, R11, 0x4, R2 ;  /* 0x000000040b027825 */ /* 0x001fca00078e0202 */
[----:B------:R-:W-:Y:S01]  /*0a70*/  STG.E desc[UR6][R2.64], R16 ;  /* 0x0000001002007986 */ /* 0x000fe2000c101906 */
[----:B------:R-:W-:Y:S05]  /*0a80*/  EXIT ;  /* 0x000000000000794d */ /* 0x000fea0003800000 */
.L_x_7:
[----:B------:R-:W-:-:S00]  /*0a90*/  BRA `(.L_x_7) ;  /* 0xfffffffc00fc7947 */ /* 0x000fc0000383ffff */
[----:B------:R-:W-:-:S00]  /*0aa0*/  NOP ;  /* 0x0000000000007918 */ /* 0x000fc00000000000 */
        /* <DEDUP_REMOVED lines=13> */
.L_x_8:


//--------------------- .nv.shared._Z6matmulPfS_S_iii --------------------------
	.section	.nv.shared._Z6matmulPfS_S_iii,"aw",@nobits
	.sectionflags	@""
	.align	16
	.zero		1024


//--------------------- .nv.shared.reserved.0     --------------------------
	.section	.nv.shared.reserved.0,"aw",@nobits
	.weak		__nv_reservedSMEM_offset_0_alias
	.size		__nv_reservedSMEM_offset_0_alias, 0, 64
	.other		__nv_reservedSMEM_offset_0_alias,@"STO_CUDA_RESERVED_SHARED STV_DEFAULT"
__nv_reservedSMEM_offset_0_alias:
	.zero		0
	.zero		64


//--------------------- .nv.constant0._Z6matmulPfS_S_iii --------------------------
	.section	.nv.constant0._Z6matmulPfS_S_iii,"a",@progbits
	.sectionflags	@""
	.align	4
.nv.constant0._Z6matmulPfS_S_iii:
	.zero		932


//--------------------- SYMBOLS --------------------------

	.type		.nv.reservedSmem.offset0,@object
	.size		.nv.reservedSmem.offset0,0x4
	.type		.nv.reservedSmem.cap,@object
	.size		.nv.reservedSmem.cap,0x4
